	.headerflags	@"EF_CUDA_TEXMODE_UNIFIED EF_CUDA_64BIT_ADDRESS EF_CUDA_ACCELERATORS EF_CUDA_SM90 EF_CUDA_VIRTUAL_SM(EF_CUDA_SM90)"
	.elftype	@"ET_EXEC"


//--------------------- .nv.info                  --------------------------
	.section	.nv.info,"",@"SHT_CUDA_INFO"
	.align	4


	//----- nvinfo : EIATTR_REGCOUNT
	.align		4
        /*0000*/ 	.byte	0x04, 0x2f
        /*0002*/ 	.short	(.L_1 - .L_0)
	.align		4
.L_0:
        /*0004*/ 	.word	index@(triton_poi_fused_max_pool2d_with_indices_65)
        /*0008*/ 	.word	0x00000012


	//----- nvinfo : EIATTR_MIN_STACK_SIZE
	.align		4
.L_1:
        /*000c*/ 	.byte	0x04, 0x12
        /*000e*/ 	.short	(.L_3 - .L_2)
	.align		4
.L_2:
        /*0010*/ 	.word	index@(triton_poi_fused_max_pool2d_with_indices_65)
        /*0014*/ 	.word	0x00000000


	//----- nvinfo : EIATTR_FRAME_SIZE
	.align		4
.L_3:
        /*0018*/ 	.byte	0x04, 0x11
        /*001a*/ 	.short	(.L_5 - .L_4)
	.align		4
.L_4:
        /*001c*/ 	.word	index@(triton_poi_fused_max_pool2d_with_indices_65)
        /*0020*/ 	.word	0x00000000


	//----- nvinfo : EIATTR_MIN_STACK_SIZE
	.align		4
.L_5:
        /*0024*/ 	.byte	0x04, 0x12
        /*0026*/ 	.short	(.L_7 - .L_6)
	.align		4
.L_6:
        /*0028*/ 	.word	index@(triton_poi_fused_max_pool2d_with_indices_65)
        /*002c*/ 	.word	0x00000000
.L_7:


//--------------------- .nv.info.triton_poi_fused_max_pool2d_with_indices_65 --------------------------
	.section	.nv.info.triton_poi_fused_max_pool2d_with_indices_65,"",@"SHT_CUDA_INFO"
	.sectionflags	@""
	.align	4


	//----- nvinfo : EIATTR_CUDA_API_VERSION
	.align		4
        /*0000*/ 	.byte	0x04, 0x37
        /*0002*/ 	.short	(.L_9 - .L_8)
.L_8:
        /*0004*/ 	.word	0x0000007c


	//----- nvinfo : EIATTR_KPARAM_INFO
	.align		4
.L_9:
        /*0008*/ 	.byte	0x04, 0x17
        /*000a*/ 	.short	(.L_11 - .L_10)
.L_10:
        /*000c*/ 	.word	0x00000000
        /*0010*/ 	.short	0x0003
        /*0012*/ 	.short	0x0018
        /*0014*/ 	.byte	0x00, 0xf0, 0x11, 0x00


	//----- nvinfo : EIATTR_KPARAM_INFO
	.align		4
.L_11:
        /*0018*/ 	.byte	0x04, 0x17
        /*001a*/ 	.short	(.L_13 - .L_12)
.L_12:
        /*001c*/ 	.word	0x00000000
        /*0020*/ 	.short	0x0002
        /*0022*/ 	.short	0x0010
        /*0024*/ 	.byte	0x00, 0xf4, 0x21, 0x00


	//----- nvinfo : EIATTR_KPARAM_INFO
	.align		4
.L_13:
        /*0028*/ 	.byte	0x04, 0x17
        /*002a*/ 	.short	(.L_15 - .L_14)
.L_14:
        /*002c*/ 	.word	0x00000000
        /*0030*/ 	.short	0x0001
        /*0032*/ 	.short	0x0008
        /*0034*/ 	.byte	0x00, 0xf4, 0x21, 0x00


	//----- nvinfo : EIATTR_KPARAM_INFO
	.align		4
.L_15:
        /*0038*/ 	.byte	0x04, 0x17
        /*003a*/ 	.short	(.L_17 - .L_16)
.L_16:
        /*003c*/ 	.word	0x00000000
        /*0040*/ 	.short	0x0000
        /*0042*/ 	.short	0x0000
        /*0044*/ 	.byte	0x00, 0xf4, 0x21, 0x00


	//----- nvinfo : EIATTR_SPARSE_MMA_MASK
	.align		4
.L_17:
        /*0048*/ 	.byte	0x03, 0x50
        /*004a*/ 	.short	0x0000


	//----- nvinfo : EIATTR_MAXREG_COUNT
	.align		4
        /*004c*/ 	.byte	0x03, 0x1b
        /*004e*/ 	.short	0x00ff


	//----- nvinfo : EIATTR_EXIT_INSTR_OFFSETS
	.align		4
        /*0050*/ 	.byte	0x04, 0x1c
        /*0052*/ 	.short	(.L_19 - .L_18)


	//   ....[0]....
.L_18:
        /*0054*/ 	.word	0x000002d0


	//   ....[1]....
        /*0058*/ 	.word	0x000002f0


	//----- nvinfo : EIATTR_REQNTID
	.align		4
.L_19:
        /*005c*/ 	.byte	0x04, 0x10
        /*005e*/ 	.short	(.L_21 - .L_20)
.L_20:
        /*0060*/ 	.word	0x00000080
        /*0064*/ 	.word	0x00000001
        /*0068*/ 	.word	0x00000001


	//----- nvinfo : EIATTR_CBANK_PARAM_SIZE
	.align		4
.L_21:
        /*006c*/ 	.byte	0x03, 0x19
        /*006e*/ 	.short	0x001c


	//----- nvinfo : EIATTR_PARAM_CBANK
	.align		4
        /*0070*/ 	.byte	0x04, 0x0a
        /*0072*/ 	.short	(.L_23 - .L_22)
	.align		4
.L_22:
        /*0074*/ 	.word	index@(.nv.constant0.triton_poi_fused_max_pool2d_with_indices_65)
        /*0078*/ 	.short	0x0210
        /*007a*/ 	.short	0x001c


	//----- nvinfo : EIATTR_SW_WAR
	.align		4
.L_23:
        /*007c*/ 	.byte	0x04, 0x36
        /*007e*/ 	.short	(.L_25 - .L_24)
.L_24:
        /*0080*/ 	.word	0x00000008
.L_25:


//--------------------- .nv.callgraph             --------------------------
	.section	.nv.callgraph,"",@"SHT_CUDA_CALLGRAPH"
	.align	4
	.sectionentsize	8
	.align		4
        /*0000*/ 	.word	0x00000000
	.align		4
        /*0004*/ 	.word	0xffffffff
	.align		4
        /*0008*/ 	.word	0x00000000
	.align		4
        /*000c*/ 	.word	0xfffffffe
	.align		4
        /*0010*/ 	.word	0x00000000
	.align		4
        /*0014*/ 	.word	0xfffffffd
	.align		4
        /*0018*/ 	.word	0x00000000
	.align		4
        /*001c*/ 	.word	0xfffffffc


//--------------------- .text.triton_poi_fused_max_pool2d_with_indices_65 --------------------------
	.section	.text.triton_poi_fused_max_pool2d_with_indices_65,"ax",@progbits
	.align	128
        .global         triton_poi_fused_max_pool2d_with_indices_65
        .type           triton_poi_fused_max_pool2d_with_indices_65,@function
        .size           triton_poi_fused_max_pool2d_with_indices_65,(.L_x_1 - triton_poi_fused_max_pool2d_with_indices_65)
        .other          triton_poi_fused_max_pool2d_with_indices_65,@"STO_CUDA_ENTRY STV_DEFAULT"
triton_poi_fused_max_pool2d_with_indices_65:
.text.triton_poi_fused_max_pool2d_with_indices_65:
[----:B------:R-:W0:Y:S02]  /*0000*/  LDC R1, c[0x0][0x28] ;  /* 0x00000a00ff017b82 */ /* 0x000e240000000800 */
[----:B------:R-:W1:Y:S01]  /*0010*/  S2R R0, SR_TID.X ;  /* 0x0000000000007919 */ /* 0x000e620000002100 */
[----:B------:R-:W2:Y:S01]  /*0020*/  LDC.64 R2, c[0x0][0x210] ;  /* 0x00008400ff027b82 */ /* 0x000ea20000000a00 */
[----:B------:R-:W-:Y:S01]  /*0030*/  IMAD.MOV.U32 R15, RZ, RZ, RZ ;  /* 0x000000ffff0f7224 */ /* 0x000fe200078e00ff */
[----:B------:R-:W-:Y:S01]  /*0040*/  ULDC.64 UR4, c[0x0][0x208] ;  /* 0x0000820000047ab9 */ /* 0x000fe20000000a00 */
[----:B------:R-:W3:Y:S01]  /*0050*/  S2R R11, SR_CTAID.X ;  /* 0x00000000000b7919 */ /* 0x000ee20000002500 */
[----:B------:R-:W-:Y:S01]  /*0060*/  IMAD.MOV.U32 R10, RZ, RZ, RZ ;  /* 0x000000ffff0a7224 */ /* 0x000fe200078e00ff */
[----:B------:R-:W-:Y:S01]  /*0070*/  ULDC.64 UR6, c[0x0][0x220] ;  /* 0x0000880000067ab9 */ /* 0x000fe20000000a00 */
[----:B-1----:R-:W-:-:S05]  /*0080*/  LOP3.LUT R0, R0, 0x7f, RZ, 0xc0, !PT ;  /* 0x0000007f00007812 */ /* 0x002fca00078ec0ff */
[----:B---3--:R-:W-:-:S05]  /*0090*/  IMAD R11, R11, 0x80, R0 ;  /* 0x000000800b0b7824 */ /* 0x008fca00078e0200 */
[C---:B------:R-:W-:Y:S02]  /*00a0*/  LEA.HI R0, R11.reuse, R11, RZ, 0x1 ;  /* 0x0000000b0b007211 */ /* 0x040fe400078f08ff */
[----:B------:R-:W-:Y:S02]  /*00b0*/  ISETP.GE.AND P0, PT, R11, 0x800, PT ;  /* 0x000008000b00780c */ /* 0x000fe40003f06270 */
[C---:B------:R-:W-:Y:S01]  /*00c0*/  LOP3.LUT R4, R0.reuse, 0x7ffffffe, RZ, 0xc0, !PT ;  /* 0x7ffffffe00047812 */ /* 0x040fe200078ec0ff */
[----:B------:R-:W-:-:S04]  /*00d0*/  IMAD.SHL.U32 R0, R0, 0x4, RZ ;  /* 0x0000000400007824 */ /* 0x000fc800078e00ff */
[----:B------:R-:W-:Y:S01]  /*00e0*/  IMAD.IADD R4, R11, 0x1, -R4 ;  /* 0x000000010b047824 */ /* 0x000fe200078e0a04 */
[----:B------:R-:W-:Y:S01]  /*00f0*/  LOP3.LUT R5, R0, 0xfffffff8, RZ, 0xc0, !PT ;  /* 0xfffffff800057812 */ /* 0x000fe200078ec0ff */
[----:B------:R-:W-:-:S04]  /*0100*/  IMAD.MOV.U32 R0, RZ, RZ, RZ ;  /* 0x000000ffff007224 */ /* 0x000fc800078e00ff */
[----:B------:R-:W-:-:S04]  /*0110*/  IMAD R9, R4, 0x2, R5 ;  /* 0x0000000204097824 */ /* 0x000fc800078e0205 */
[----:B--2---:R-:W-:-:S04]  /*0120*/  IMAD.WIDE R4, R9, 0x4, R2 ;  /* 0x0000000409047825 */ /* 0x004fc800078e0202 */
[----:B------:R-:W-:Y:S01]  /*0130*/  VIADD R7, R9, 0x4 ;  /* 0x0000000409077836 */ /* 0x000fe20000000000 */
[----:B------:R-:W2:Y:S04]  /*0140*/  @!P0 LDG.E.EL R0, desc[UR4][R4.64] ;  /* 0x0000000404008981 */ /* 0x000ea8000c2e1900 */
[----:B------:R-:W2:Y:S01]  /*0150*/  @!P0 LDG.E.EL R15, desc[UR4][R4.64+0x4] ;  /* 0x00000404040f8981 */ /* 0x000ea2000c2e1900 */
[----:B------:R-:W-:-:S04]  /*0160*/  IMAD.WIDE R6, R7, 0x4, R2 ;  /* 0x0000000407067825 */ /* 0x000fc800078e0202 */
[----:B------:R-:W-:Y:S01]  /*0170*/  VIADD R9, R9, 0x5 ;  /* 0x0000000509097836 */ /* 0x000fe20000000000 */
[----:B------:R-:W3:Y:S01]  /*0180*/  @!P0 LDG.E.EL R10, desc[UR4][R6.64] ;  /* 0x00000004060a8981 */ /* 0x000ee2000c2e1900 */
[----:B------:R-:W-:Y:S02]  /*0190*/  IMAD.MOV.U32 R13, RZ, RZ, RZ ;  /* 0x000000ffff0d7224 */ /* 0x000fe400078e00ff */
[----:B------:R-:W-:Y:S02]  /*01a0*/  IMAD.WIDE R2, R9, 0x4, R2 ;  /* 0x0000000409027825 */ /* 0x000fe400078e0202 */
[----:B------:R-:W1:Y:S03]  /*01b0*/  LDC.64 R8, c[0x0][0x218] ;  /* 0x00008600ff087b82 */ /* 0x000e660000000a00 */
[----:B------:R1:W4:Y:S02]  /*01c0*/  @!P0 LDG.E.EL R13, desc[UR4][R2.64] ;  /* 0x00000004020d8981 */ /* 0x000324000c2e1900 */
[----:B-1----:R-:W-:Y:S01]  /*01d0*/  IMAD.WIDE R2, R11, 0x4, R8 ;  /* 0x000000040b027825 */ /* 0x002fe200078e0208 */
[----:B--2---:R-:W-:-:S02]  /*01e0*/  FSETP.GT.AND P3, PT, R15, R0, PT ;  /* 0x000000000f00720b */ /* 0x004fc40003f64000 */
[----:B------:R-:W-:Y:S02]  /*01f0*/  FSETP.NAN.AND P1, PT, R15, R15, PT ;  /* 0x0000000f0f00720b */ /* 0x000fe40003f28000 */
[----:B---3--:R-:W-:-:S09]  /*0200*/  FSETP.NAN.AND P4, PT, R10, R10, PT ;  /* 0x0000000a0a00720b */ /* 0x008fd20003f88000 */
[----:B------:R-:W-:Y:S02]  /*0210*/  @!P3 FSEL R15, R15, R0, P1 ;  /* 0x000000000f0fb208 */ /* 0x000fe40000800000 */
[----:B----4-:R-:W-:Y:S02]  /*0220*/  FSETP.NAN.AND P2, PT, R13, R13, PT ;  /* 0x0000000d0d00720b */ /* 0x010fe40003f48000 */
[----:B------:R-:W-:Y:S02]  /*0230*/  FSETP.GEU.AND P1, PT, R15, R10, PT ;  /* 0x0000000a0f00720b */ /* 0x000fe40003f2e000 */
[----:B------:R-:W-:Y:S02]  /*0240*/  SEL R0, RZ, 0x1, !P3 ;  /* 0x00000001ff007807 */ /* 0x000fe40005800000 */
[----:B------:R-:W-:Y:S02]  /*0250*/  @!P4 FSEL R10, R10, R15, !P1 ;  /* 0x0000000f0a0ac208 */ /* 0x000fe40004800000 */
[----:B------:R-:W-:-:S02]  /*0260*/  SEL R0, R0, 0x2, P1 ;  /* 0x0000000200007807 */ /* 0x000fc40000800000 */
[----:B------:R-:W-:-:S04]  /*0270*/  FSETP.GEU.AND P4, PT, R10, R13, PT ;  /* 0x0000000d0a00720b */ /* 0x000fc80003f8e000 */
[----:B------:R-:W-:Y:S02]  /*0280*/  @!P2 SEL R13, R13, R10, !P4 ;  /* 0x0000000a0d0da207 */ /* 0x000fe40006000000 */
[----:B------:R-:W-:Y:S02]  /*0290*/  IADD3 R4, P2, R11, UR6, RZ ;  /* 0x000000060b047c10 */ /* 0x000fe4000ff5e0ff */
[----:B------:R-:W-:Y:S01]  /*02a0*/  SEL R7, R0, 0x3, P4 ;  /* 0x0000000300077807 */ /* 0x000fe20002000000 */
[----:B------:R1:W-:Y:S01]  /*02b0*/  @!P0 STG.E desc[UR4][R2.64], R13 ;  /* 0x0000000d02008986 */ /* 0x0003e2000c101904 */
[----:B------:R-:W-:Y:S01]  /*02c0*/  LEA.HI.X.SX32 R5, R11, UR7, 0x1, P2 ;  /* 0x000000070b057c11 */ /* 0x000fe200090f0eff */
[----:B------:R-:W-:Y:S08]  /*02d0*/  @P0 EXIT ;  /* 0x000000000000094d */ /* 0x000ff00003800000 */
[----:B------:R-:W-:Y:S01]  /*02e0*/  STG.E.U8 desc[UR4][R4.64], R7 ;  /* 0x0000000704007986 */ /* 0x000fe2000c101104 */
[----:B------:R-:W-:Y:S05]  /*02f0*/  EXIT ;  /* 0x000000000000794d */ /* 0x000fea0003800000 */
.L_x_0:
[----:B------:R-:W-:-:S00]  /*0300*/  BRA `(.L_x_0) ;  /* 0xfffffffc00fc7947 */ /* 0x000fc0000383ffff */
[----:B------:R-:W-:-:S00]  /*0310*/  NOP ;  /* 0x0000000000007918 */ /* 0x000fc00000000000 */
        /* <DEDUP_REMOVED lines=14> */
.L_x_1:


//--------------------- .nv.constant0.triton_poi_fused_max_pool2d_with_indices_65 --------------------------
	.section	.nv.constant0.triton_poi_fused_max_pool2d_with_indices_65,"a",@progbits
	.sectionflags	@""
	.align	4
.nv.constant0.triton_poi_fused_max_pool2d_with_indices_65:
	.zero		556
